//
// Generated by NVIDIA NVVM Compiler
//
// Compiler Build ID: CL-36424714
// Cuda compilation tools, release 13.0, V13.0.88
// Based on NVVM 20.0.0
//

.version 9.0
.target sm_100
.address_size 64

	// .globl	gaussian_noise_kernel
.global .align 4 .b8 precalc_xorwow_matrix[102400];
.global .align 4 .b8 precalc_xorwow_offset_matrix[102400];
.global .align 4 .b8 mrg32k3aM1[2304];
.global .align 4 .b8 mrg32k3aM2[2304];
.global .align 4 .b8 mrg32k3aM1SubSeq[2016];
.global .align 4 .b8 mrg32k3aM2SubSeq[2016];
.global .align 4 .b8 mrg32k3aM1Seq[2304];
.global .align 4 .b8 mrg32k3aM2Seq[2304];
.const .align 8 .b8 __cr_lgamma_table[72];

.visible .entry gaussian_noise_kernel(
	.param .u64 .ptr .align 1 gaussian_noise_kernel_param_0,
	.param .u32 gaussian_noise_kernel_param_1,
	.param .u32 gaussian_noise_kernel_param_2,
	.param .u32 gaussian_noise_kernel_param_3,
	.param .f32 gaussian_noise_kernel_param_4,
	.param .f32 gaussian_noise_kernel_param_5,
	.param .u64 gaussian_noise_kernel_param_6
)
{
	.reg .pred 	%p<15>;
	.reg .b32 	%r<124>;
	.reg .b32 	%f<66>;
	.reg .b64 	%rd<11>;

	ld.param.u64 	%rd4, [gaussian_noise_kernel_param_0];
	ld.param.u32 	%r34, [gaussian_noise_kernel_param_1];
	ld.param.u32 	%r36, [gaussian_noise_kernel_param_2];
	ld.param.u32 	%r35, [gaussian_noise_kernel_param_3];
	ld.param.f32 	%f1, [gaussian_noise_kernel_param_4];
	ld.param.f32 	%f2, [gaussian_noise_kernel_param_5];
	ld.param.u64 	%rd3, [gaussian_noise_kernel_param_6];
	cvta.to.global.u64 	%rd1, %rd4;
	mov.u32 	%r38, %ctaid.x;
	mov.u32 	%r39, %ntid.x;
	mov.u32 	%r40, %tid.x;
	mad.lo.s32 	%r1, %r38, %r39, %r40;
	mov.u32 	%r41, %ctaid.y;
	mov.u32 	%r42, %ntid.y;
	mov.u32 	%r43, %tid.y;
	mad.lo.s32 	%r44, %r41, %r42, %r43;
	setp.ge.s32 	%p1, %r1, %r34;
	setp.ge.s32 	%p2, %r44, %r36;
	or.pred  	%p3, %p1, %p2;
	@%p3 bra 	$L__BB0_7;
	mad.lo.s32 	%r45, %r34, %r44, %r1;
	mul.lo.s32 	%r3, %r45, %r35;
	cvt.s64.s32 	%rd5, %r3;
	add.s64 	%rd6, %rd3, %rd5;
	cvt.u32.u64 	%r46, %rd6;
	xor.b32  	%r47, %r46, -1429050551;
	mul.lo.s32 	%r4, %r47, 1099087573;
	{ .reg .b32 tmp; mov.b64 {tmp, %r48}, %rd6; }
	xor.b32  	%r5, %r48, -136515619;
	mul.lo.s32 	%r6, %r5, -1703105765;
	setp.lt.s32 	%p4, %r35, 1;
	@%p4 bra 	$L__BB0_7;
	add.s32 	%r123, %r4, 5783321;
	xor.b32  	%r122, %r4, 362436069;
	add.s32 	%r121, %r4, 123456789;
	setp.eq.s32 	%p5, %r35, 1;
	add.s32 	%r50, %r4, %r6;
	add.s32 	%r120, %r50, 6615241;
	mov.b32 	%r119, 0;
	@%p5 bra 	$L__BB0_5;
	add.s32 	%r117, %r6, 521288629;
	xor.b32  	%r114, %r6, 88675123;
	and.b32  	%r119, %r35, 2147483646;
	neg.s32 	%r113, %r119;
	add.s64 	%rd2, %rd1, 1;
	mul.lo.s32 	%r51, %r5, 1703105765;
	sub.s32 	%r52, %r4, %r51;
	add.s32 	%r111, %r52, 7340115;
	mov.u32 	%r112, %r3;
	mov.u32 	%r116, %r122;
	mov.u32 	%r118, %r121;
$L__BB0_4:
	mov.u32 	%r121, %r117;
	mov.u32 	%r117, %r123;
	mov.u32 	%r122, %r114;
	mov.u32 	%r120, %r111;
	cvt.s64.s32 	%rd7, %r112;
	add.s64 	%rd8, %rd2, %rd7;
	shr.u32 	%r53, %r118, 2;
	xor.b32  	%r54, %r53, %r118;
	shl.b32 	%r55, %r117, 4;
	shl.b32 	%r56, %r54, 1;
	xor.b32  	%r57, %r55, %r56;
	xor.b32  	%r58, %r57, %r117;
	xor.b32  	%r114, %r58, %r54;
	add.s32 	%r59, %r120, %r114;
	add.s32 	%r60, %r59, -362437;
	shr.u32 	%r61, %r116, 2;
	xor.b32  	%r62, %r61, %r116;
	shl.b32 	%r63, %r114, 4;
	shl.b32 	%r64, %r62, 1;
	xor.b32  	%r65, %r64, %r63;
	xor.b32  	%r66, %r65, %r62;
	xor.b32  	%r123, %r66, %r114;
	add.s32 	%r67, %r120, %r123;
	cvt.rn.f32.u32 	%f3, %r60;
	fma.rn.f32 	%f4, %f3, 0f2F800000, 0f2F000000;
	cvt.rn.f32.u32 	%f5, %r67;
	fma.rn.f32 	%f6, %f5, 0f30C90FDB, 0f30490FDB;
	setp.lt.f32 	%p6, %f4, 0f00800000;
	mul.f32 	%f7, %f4, 0f4B000000;
	selp.f32 	%f8, %f7, %f4, %p6;
	selp.f32 	%f9, 0fC1B80000, 0f00000000, %p6;
	mov.b32 	%r68, %f8;
	add.s32 	%r69, %r68, -1059760811;
	and.b32  	%r70, %r69, -8388608;
	sub.s32 	%r71, %r68, %r70;
	mov.b32 	%f10, %r71;
	cvt.rn.f32.s32 	%f11, %r70;
	fma.rn.f32 	%f12, %f11, 0f34000000, %f9;
	add.f32 	%f13, %f10, 0fBF800000;
	fma.rn.f32 	%f14, %f13, 0fBE055027, 0f3E1039F6;
	fma.rn.f32 	%f15, %f14, %f13, 0fBDF8CDCC;
	fma.rn.f32 	%f16, %f15, %f13, 0f3E0F2955;
	fma.rn.f32 	%f17, %f16, %f13, 0fBE2AD8B9;
	fma.rn.f32 	%f18, %f17, %f13, 0f3E4CED0B;
	fma.rn.f32 	%f19, %f18, %f13, 0fBE7FFF22;
	fma.rn.f32 	%f20, %f19, %f13, 0f3EAAAA78;
	fma.rn.f32 	%f21, %f20, %f13, 0fBF000000;
	mul.f32 	%f22, %f13, %f21;
	fma.rn.f32 	%f23, %f22, %f13, %f13;
	fma.rn.f32 	%f24, %f12, 0f3F317218, %f23;
	setp.gt.u32 	%p7, %r68, 2139095039;
	fma.rn.f32 	%f25, %f8, 0f7F800000, 0f7F800000;
	selp.f32 	%f26, %f25, %f24, %p7;
	setp.eq.f32 	%p8, %f8, 0f00000000;
	mul.f32 	%f27, %f26, 0fC0000000;
	selp.f32 	%f28, 0f7F800000, %f27, %p8;
	sqrt.rn.f32 	%f29, %f28;
	sin.approx.f32 	%f30, %f6;
	cos.approx.f32 	%f31, %f6;
	mul.f32 	%f32, %f29, %f30;
	mul.f32 	%f33, %f29, %f31;
	fma.rn.f32 	%f34, %f2, %f32, %f1;
	ld.global.u8 	%r72, [%rd8+-1];
	cvt.rzi.s32.f32 	%r73, %f34;
	add.s32 	%r74, %r73, %r72;
	max.s32 	%r75, %r74, 0;
	min.s32 	%r76, %r75, 255;
	st.global.u8 	[%rd8+-1], %r76;
	fma.rn.f32 	%f35, %f2, %f33, %f1;
	ld.global.u8 	%r77, [%rd8];
	cvt.rzi.s32.f32 	%r78, %f35;
	add.s32 	%r79, %r78, %r77;
	max.s32 	%r80, %r79, 0;
	min.s32 	%r81, %r80, 255;
	st.global.u8 	[%rd8], %r81;
	add.s32 	%r113, %r113, 2;
	add.s32 	%r112, %r112, 2;
	add.s32 	%r111, %r120, 724874;
	setp.ne.s32 	%p9, %r113, 0;
	mov.u32 	%r116, %r122;
	mov.u32 	%r118, %r121;
	@%p9 bra 	$L__BB0_4;
$L__BB0_5:
	and.b32  	%r82, %r35, 1;
	setp.eq.b32 	%p10, %r82, 1;
	not.pred 	%p11, %p10;
	@%p11 bra 	$L__BB0_7;
	shr.u32 	%r83, %r121, 2;
	xor.b32  	%r84, %r83, %r121;
	shl.b32 	%r85, %r123, 4;
	shl.b32 	%r86, %r84, 1;
	xor.b32  	%r87, %r85, %r86;
	xor.b32  	%r88, %r87, %r123;
	xor.b32  	%r89, %r88, %r84;
	add.s32 	%r90, %r120, %r89;
	add.s32 	%r91, %r90, 362437;
	shr.u32 	%r92, %r122, 2;
	xor.b32  	%r93, %r92, %r122;
	shl.b32 	%r94, %r89, 4;
	shl.b32 	%r95, %r93, 1;
	xor.b32  	%r96, %r95, %r94;
	xor.b32  	%r97, %r96, %r93;
	xor.b32  	%r98, %r97, %r89;
	add.s32 	%r99, %r120, %r98;
	add.s32 	%r100, %r99, 724874;
	cvt.rn.f32.u32 	%f36, %r91;
	fma.rn.f32 	%f37, %f36, 0f2F800000, 0f2F000000;
	cvt.rn.f32.u32 	%f38, %r100;
	fma.rn.f32 	%f39, %f38, 0f30C90FDB, 0f30490FDB;
	setp.lt.f32 	%p12, %f37, 0f00800000;
	mul.f32 	%f40, %f37, 0f4B000000;
	selp.f32 	%f41, %f40, %f37, %p12;
	selp.f32 	%f42, 0fC1B80000, 0f00000000, %p12;
	mov.b32 	%r101, %f41;
	add.s32 	%r102, %r101, -1059760811;
	and.b32  	%r103, %r102, -8388608;
	sub.s32 	%r104, %r101, %r103;
	mov.b32 	%f43, %r104;
	cvt.rn.f32.s32 	%f44, %r103;
	fma.rn.f32 	%f45, %f44, 0f34000000, %f42;
	add.f32 	%f46, %f43, 0fBF800000;
	fma.rn.f32 	%f47, %f46, 0fBE055027, 0f3E1039F6;
	fma.rn.f32 	%f48, %f47, %f46, 0fBDF8CDCC;
	fma.rn.f32 	%f49, %f48, %f46, 0f3E0F2955;
	fma.rn.f32 	%f50, %f49, %f46, 0fBE2AD8B9;
	fma.rn.f32 	%f51, %f50, %f46, 0f3E4CED0B;
	fma.rn.f32 	%f52, %f51, %f46, 0fBE7FFF22;
	fma.rn.f32 	%f53, %f52, %f46, 0f3EAAAA78;
	fma.rn.f32 	%f54, %f53, %f46, 0fBF000000;
	mul.f32 	%f55, %f46, %f54;
	fma.rn.f32 	%f56, %f55, %f46, %f46;
	fma.rn.f32 	%f57, %f45, 0f3F317218, %f56;
	setp.gt.u32 	%p13, %r101, 2139095039;
	fma.rn.f32 	%f58, %f41, 0f7F800000, 0f7F800000;
	selp.f32 	%f59, %f58, %f57, %p13;
	setp.eq.f32 	%p14, %f41, 0f00000000;
	mul.f32 	%f60, %f59, 0fC0000000;
	selp.f32 	%f61, 0f7F800000, %f60, %p14;
	sqrt.rn.f32 	%f62, %f61;
	sin.approx.f32 	%f63, %f39;
	mul.f32 	%f64, %f62, %f63;
	fma.rn.f32 	%f65, %f2, %f64, %f1;
	add.s32 	%r105, %r119, %r3;
	cvt.s64.s32 	%rd9, %r105;
	add.s64 	%rd10, %rd1, %rd9;
	ld.global.u8 	%r106, [%rd10];
	cvt.rzi.s32.f32 	%r107, %f65;
	add.s32 	%r108, %r107, %r106;
	max.s32 	%r109, %r108, 0;
	min.s32 	%r110, %r109, 255;
	st.global.u8 	[%rd10], %r110;
$L__BB0_7:
	ret;

}


// ===== COMPILED SASS (sm_100) =====

	.target	sm_100

	.elftype	@"ET_EXEC"


//--------------------- .note.nv.tkinfo           --------------------------
	.section	.note.nv.tkinfo,"",@"SHT_NOTE"
	.sectionflags	@"SHF_NOTE_NV_TKINFO"
	.tkinfo
        /*0018*/ 	.word	0x00000002
        /*0030*/ 	.string	""
        /*0030*/ 	.string	"ptxas"
        /*0030*/ 	.string	"Cuda compilation tools, release 13.0, V13.0.88"
        /*0030*/ 	.string	"Build cuda_13.0.r13.0/compiler.36424714_0"
        /*0030*/ 	.string	"-arch sm_100 -m 64 "



//--------------------- .note.nv.cuinfo           --------------------------
	.section	.note.nv.cuinfo,"",@"SHT_NOTE"
	.sectionflags	@"SHF_NOTE_NV_CUINFO"
        /*0018*/ 	.short	0x0002
        /*001a*/ 	.short	0x0064
        /*001c*/ 	.short	0x0082
	.zero		2


//--------------------- .nv.info                  --------------------------
	.section	.nv.info,"",@"SHT_CUDA_INFO"
	.align	4


	//----- nvinfo : EIATTR_REGCOUNT
	.align		4
        /*0000*/ 	.byte	0x04, 0x2f
        /*0002*/ 	.short	(.L_10 - .L_9)
	.align		4
.L_9:
        /*0004*/ 	.word	index@(gaussian_noise_kernel)
        /*0008*/ 	.word	0x00000018


	//----- nvinfo : EIATTR_FRAME_SIZE
	.align		4
.L_10:
        /*000c*/ 	.byte	0x04, 0x11
        /*000e*/ 	.short	(.L_12 - .L_11)
	.align		4
.L_11:
        /*0010*/ 	.word	index@($__internal_0_$__cuda_sm20_sqrt_rn_f32_slowpath)
        /*0014*/ 	.word	0x00000000


	//----- nvinfo : EIATTR_FRAME_SIZE
	.align		4
.L_12:
        /*0018*/ 	.byte	0x04, 0x11
        /*001a*/ 	.short	(.L_14 - .L_13)
	.align		4
.L_13:
        /*001c*/ 	.word	index@(gaussian_noise_kernel)
        /*0020*/ 	.word	0x00000000


	//----- nvinfo : EIATTR_MIN_STACK_SIZE
	.align		4
.L_14:
        /*0024*/ 	.byte	0x04, 0x12
        /*0026*/ 	.short	(.L_16 - .L_15)
	.align		4
.L_15:
        /*0028*/ 	.word	index@(gaussian_noise_kernel)
        /*002c*/ 	.word	0x00000000
.L_16:


//--------------------- .nv.compat                --------------------------
	.section	.nv.compat,"",@"SHT_CUDA_COMPAT_INFO"
	.align	4
        /*0000*/ 	.byte	0x02, 0x09, 0x00, 0x00, 0x02, 0x02, 0x01, 0x00, 0x02, 0x05, 0x05, 0x00, 0x03, 0x07, 0x01, 0x01
        /*0010*/ 	.byte	0x02, 0x03, 0x00, 0x00, 0x02, 0x06, 0x01, 0x00, 0x04, 0x0b, 0x08, 0x00, 0x01, 0x00, 0x00, 0x00
        /*0020*/ 	.byte	0x00, 0x00, 0x00, 0x00


//--------------------- .nv.info.gaussian_noise_kernel --------------------------
	.section	.nv.info.gaussian_noise_kernel,"",@"SHT_CUDA_INFO"
	.sectionflags	@""
	.align	4


	//----- nvinfo : EIATTR_CUDA_API_VERSION
	.align		4
        /*0000*/ 	.byte	0x04, 0x37
        /*0002*/ 	.short	(.L_18 - .L_17)
.L_17:
        /*0004*/ 	.word	0x00000082


	//----- nvinfo : EIATTR_KPARAM_INFO
	.align		4
.L_18:
        /*0008*/ 	.byte	0x04, 0x17
        /*000a*/ 	.short	(.L_20 - .L_19)
.L_19:
        /*000c*/ 	.word	0x00000000
        /*0010*/ 	.short	0x0006
        /*0012*/ 	.short	0x0020
        /*0014*/ 	.byte	0x00, 0xf0, 0x21, 0x00


	//----- nvinfo : EIATTR_KPARAM_INFO
	.align		4
.L_20:
        /*0018*/ 	.byte	0x04, 0x17
        /*001a*/ 	.short	(.L_22 - .L_21)
.L_21:
        /*001c*/ 	.word	0x00000000
        /*0020*/ 	.short	0x0005
        /*0022*/ 	.short	0x0018
        /*0024*/ 	.byte	0x00, 0xf0, 0x11, 0x00


	//----- nvinfo : EIATTR_KPARAM_INFO
	.align		4
.L_22:
        /*0028*/ 	.byte	0x04, 0x17
        /*002a*/ 	.short	(.L_24 - .L_23)
.L_23:
        /*002c*/ 	.word	0x00000000
        /*0030*/ 	.short	0x0004
        /*0032*/ 	.short	0x0014
        /*0034*/ 	.byte	0x00, 0xf0, 0x11, 0x00


	//----- nvinfo : EIATTR_KPARAM_INFO
	.align		4
.L_24:
        /*0038*/ 	.byte	0x04, 0x17
        /*003a*/ 	.short	(.L_26 - .L_25)
.L_25:
        /*003c*/ 	.word	0x00000000
        /*0040*/ 	.short	0x0003
        /*0042*/ 	.short	0x0010
        /*0044*/ 	.byte	0x00, 0xf0, 0x11, 0x00


	//----- nvinfo : EIATTR_KPARAM_INFO
	.align		4
.L_26:
        /*0048*/ 	.byte	0x04, 0x17
        /*004a*/ 	.short	(.L_28 - .L_27)
.L_27:
        /*004c*/ 	.word	0x00000000
        /*0050*/ 	.short	0x0002
        /*0052*/ 	.short	0x000c
        /*0054*/ 	.byte	0x00, 0xf0, 0x11, 0x00


	//----- nvinfo : EIATTR_KPARAM_INFO
	.align		4
.L_28:
        /*0058*/ 	.byte	0x04, 0x17
        /*005a*/ 	.short	(.L_30 - .L_29)
.L_29:
        /*005c*/ 	.word	0x00000000
        /*0060*/ 	.short	0x0001
        /*0062*/ 	.short	0x0008
        /*0064*/ 	.byte	0x00, 0xf0, 0x11, 0x00


	//----- nvinfo : EIATTR_KPARAM_INFO
	.align		4
.L_30:
        /*0068*/ 	.byte	0x04, 0x17
        /*006a*/ 	.short	(.L_32 - .L_31)
.L_31:
        /*006c*/ 	.word	0x00000000
        /*0070*/ 	.short	0x0000
        /*0072*/ 	.short	0x0000
        /*0074*/ 	.byte	0x00, 0xf5, 0x21, 0x00


	//----- nvinfo : EIATTR_SPARSE_MMA_MASK
	.align		4
.L_32:
        /*0078*/ 	.byte	0x03, 0x50
        /*007a*/ 	.short	0x0000


	//----- nvinfo : EIATTR_MAXREG_COUNT
	.align		4
        /*007c*/ 	.byte	0x03, 0x1b
        /*007e*/ 	.short	0x00ff


	//----- nvinfo : EIATTR_MERCURY_ISA_VERSION
	.align		4
        /*0080*/ 	.byte	0x03, 0x5f
        /*0082*/ 	.short	0x0101


	//----- nvinfo : EIATTR_VRC_CTA_INIT_COUNT
	.align		4
        /*0084*/ 	.byte	0x02, 0x4a
	.zero		1
	.zero		1


	//----- nvinfo : EIATTR_EXIT_INSTR_OFFSETS
	.align		4
        /*0088*/ 	.byte	0x04, 0x1c
        /*008a*/ 	.short	(.L_34 - .L_33)


	//   ....[0]....
.L_33:
        /*008c*/ 	.word	0x000000c0


	//   ....[1]....
        /*0090*/ 	.word	0x00000140


	//   ....[2]....
        /*0094*/ 	.word	0x00000890


	//   ....[3]....
        /*0098*/ 	.word	0x00000d60


	//----- nvinfo : EIATTR_CRS_STACK_SIZE
	.align		4
.L_34:
        /*009c*/ 	.byte	0x04, 0x1e
        /*009e*/ 	.short	(.L_36 - .L_35)
.L_35:
        /*00a0*/ 	.word	0x00000000


	//----- nvinfo : EIATTR_CBANK_PARAM_SIZE
	.align		4
.L_36:
        /*00a4*/ 	.byte	0x03, 0x19
        /*00a6*/ 	.short	0x0028


	//----- nvinfo : EIATTR_PARAM_CBANK
	.align		4
        /*00a8*/ 	.byte	0x04, 0x0a
        /*00aa*/ 	.short	(.L_38 - .L_37)
	.align		4
.L_37:
        /*00ac*/ 	.word	index@(.nv.constant0.gaussian_noise_kernel)
        /*00b0*/ 	.short	0x0380
        /*00b2*/ 	.short	0x0028


	//----- nvinfo : EIATTR_SW_WAR
	.align		4
.L_38:
        /*00b4*/ 	.byte	0x04, 0x36
        /*00b6*/ 	.short	(.L_40 - .L_39)
.L_39:
        /*00b8*/ 	.word	0x00000008
.L_40:


//--------------------- .nv.callgraph             --------------------------
	.section	.nv.callgraph,"",@"SHT_CUDA_CALLGRAPH"
	.align	4
	.sectionentsize	8
	.align		4
        /*0000*/ 	.word	0x00000000
	.align		4
        /*0004*/ 	.word	0xffffffff
	.align		4
        /*0008*/ 	.word	0x00000000
	.align		4
        /*000c*/ 	.word	0xfffffffe
	.align		4
        /*0010*/ 	.word	0x00000000
	.align		4
        /*0014*/ 	.word	0xfffffffd
	.align		4
        /*0018*/ 	.word	0x00000000
	.align		4
        /*001c*/ 	.word	0xfffffffc


//--------------------- .nv.constant4             --------------------------
	.section	.nv.constant4,"a",@progbits
	.align	8
	.align		8
.nv.constant4:
        /*0000*/ 	.dword	precalc_xorwow_matrix
	.align		8
        /*0008*/ 	.dword	precalc_xorwow_offset_matrix
	.align		8
        /*0010*/ 	.dword	mrg32k3aM1
	.align		8
        /*0018*/ 	.dword	mrg32k3aM2
	.align		8
        /*0020*/ 	.dword	mrg32k3aM1SubSeq
	.align		8
        /*0028*/ 	.dword	mrg32k3aM2SubSeq
	.align		8
        /*0030*/ 	.dword	mrg32k3aM1Seq
	.align		8
        /*0038*/ 	.dword	mrg32k3aM2Seq


//--------------------- .nv.constant3             --------------------------
	.section	.nv.constant3,"a",@progbits
	.align	8
.nv.constant3:
	.type		__cr_lgamma_table,@object
	.size		__cr_lgamma_table,(.L_8 - __cr_lgamma_table)
__cr_lgamma_table:
        /*0000*/ 	.byte	0x00, 0x00, 0x00, 0x00, 0x00, 0x00, 0x00, 0x00, 0x00, 0x00, 0x00, 0x00, 0x00, 0x00, 0x00, 0x00
        /*0010*/ 	.byte	0xef, 0x39, 0xfa, 0xfe, 0x42, 0x2e, 0xe6, 0x3f, 0x02, 0x20, 0x2a, 0xfa, 0x0b, 0xab, 0xfc, 0x3f
        /*0020*/ 	.byte	0xf9, 0x2c, 0x92, 0x7c, 0xa7, 0x6c, 0x09, 0x40, 0xc9, 0x79, 0x44, 0x3c, 0x64, 0x26, 0x13, 0x40
        /*0030*/ 	.byte	0xca, 0x01, 0xcf, 0x3a, 0x27, 0x51, 0x1a, 0x40, 0x30, 0xcc, 0x2d, 0xf3, 0xe1, 0x0c, 0x21, 0x40
        /*0040*/ 	.byte	0x0d, 0xb7, 0xfc, 0x82, 0x8e, 0x35, 0x25, 0x40
.L_8:


//--------------------- .text.gaussian_noise_kernel --------------------------
	.section	.text.gaussian_noise_kernel,"ax",@progbits
	.align	128
        .global         gaussian_noise_kernel
        .type           gaussian_noise_kernel,@function
        .size           gaussian_noise_kernel,(.L_x_10 - gaussian_noise_kernel)
        .other          gaussian_noise_kernel,@"STO_CUDA_ENTRY STV_DEFAULT"
gaussian_noise_kernel:
.text.gaussian_noise_kernel:
[----:B------:R-:W-:Y:S01]  /*0000*/  LDC R1, c[0x0][0x37c] ;  /* 0x0000df00ff017b82 */ /* 0x000fe20000000800 */
[----:B------:R-:W0:Y:S07]  /*0010*/  S2R R2, SR_TID.Y ;  /* 0x0000000000027919 */ /* 0x000e2e0000002200 */
[----:B------:R-:W1:Y:S01]  /*0020*/  LDC R0, c[0x0][0x360] ;  /* 0x0000d800ff007b82 */ /* 0x000e620000000800 */
[----:B------:R-:W2:Y:S01]  /*0030*/  LDCU.64 UR6, c[0x0][0x388] ;  /* 0x00007100ff0677ac */ /* 0x000ea20008000a00 */
[----:B------:R-:W1:Y:S06]  /*0040*/  S2R R5, SR_TID.X ;  /* 0x0000000000057919 */ /* 0x000e6c0000002100 */
[----:B------:R-:W0:Y:S08]  /*0050*/  S2UR UR5, SR_CTAID.Y ;  /* 0x00000000000579c3 */ /* 0x000e300000002600 */
[----:B------:R-:W0:Y:S08]  /*0060*/  LDC R3, c[0x0][0x364] ;  /* 0x0000d900ff037b82 */ /* 0x000e300000000800 */
[----:B------:R-:W1:Y:S01]  /*0070*/  S2UR UR4, SR_CTAID.X ;  /* 0x00000000000479c3 */ /* 0x000e620000002500 */
[----:B0-----:R-:W-:-:S05]  /*0080*/  IMAD R3, R3, UR5, R2 ;  /* 0x0000000503037c24 */ /* 0x001fca000f8e0202 */
[----:B--2---:R-:W-:Y:S01]  /*0090*/  ISETP.GE.AND P0, PT, R3, UR7, PT ;  /* 0x0000000703007c0c */ /* 0x004fe2000bf06270 */
[----:B-1----:R-:W-:-:S05]  /*00a0*/  IMAD R0, R0, UR4, R5 ;  /* 0x0000000400007c24 */ /* 0x002fca000f8e0205 */
[----:B------:R-:W-:-:S13]  /*00b0*/  ISETP.GE.OR P0, PT, R0, UR6, P0 ;  /* 0x0000000600007c0c */ /* 0x000fda0008706670 */
[----:B------:R-:W-:Y:S05]  /*00c0*/  @P0 EXIT ;  /* 0x000000000000094d */ /* 0x000fea0003800000 */
[----:B------:R-:W0:Y:S01]  /*00d0*/  LDC R11, c[0x0][0x390] ;  /* 0x0000e400ff0b7b82 */ /* 0x000e220000000800 */
[----:B------:R-:W1:Y:S01]  /*00e0*/  LDCU.64 UR4, c[0x0][0x3a0] ;  /* 0x00007400ff0477ac */ /* 0x000e620008000a00 */
[----:B------:R-:W-:Y:S01]  /*00f0*/  IMAD R4, R3, UR6, R0 ;  /* 0x0000000603047c24 */ /* 0x000fe2000f8e0200 */
[----:B0-----:R-:W-:-:S03]  /*0100*/  ISETP.GE.AND P0, PT, R11, 0x1, PT ;  /* 0x000000010b00780c */ /* 0x001fc60003f06270 */
[----:B------:R-:W-:-:S05]  /*0110*/  IMAD R4, R4, R11, RZ ;  /* 0x0000000b04047224 */ /* 0x000fca00078e02ff */
[----:B-1----:R-:W-:-:S04]  /*0120*/  IADD3 R0, P1, PT, R4, UR4, RZ ;  /* 0x0000000404007c10 */ /* 0x002fc8000ff3e0ff */
[----:B------:R-:W-:Y:S01]  /*0130*/  LEA.HI.X.SX32 R2, R4, UR5, 0x1, P1 ;  /* 0x0000000504027c11 */ /* 0x000fe200088f0eff */
[----:B------:R-:W-:Y:S08]  /*0140*/  @!P0 EXIT ;  /* 0x000000000000894d */ /* 0x000ff00003800000 */
[----:B------:R-:W-:Y:S01]  /*0150*/  ISETP.NE.AND P0, PT, R11, 0x1, PT ;  /* 0x000000010b00780c */ /* 0x000fe20003f05270 */
[----:B------:R-:W0:Y:S01]  /*0160*/  LDCU.64 UR4, c[0x0][0x358] ;  /* 0x00006b00ff0477ac */ /* 0x000e220008000a00 */
[----:B------:R-:W-:Y:S01]  /*0170*/  LOP3.LUT R0, R0, 0xaad26b49, RZ, 0x3c, !PT ;  /* 0xaad26b4900007812 */ /* 0x000fe200078e3cff */
[----:B------:R-:W-:Y:S01]  /*0180*/  IMAD.MOV.U32 R5, RZ, RZ, RZ ;  /* 0x000000ffff057224 */ /* 0x000fe200078e00ff */
[----:B------:R-:W-:-:S03]  /*0190*/  LOP3.LUT R2, R2, 0xf7dcefdd, RZ, 0x3c, !PT ;  /* 0xf7dcefdd02027812 */ /* 0x000fc600078e3cff */
[----:B------:R-:W-:Y:S02]  /*01a0*/  IMAD R0, R0, 0x4182bed5, RZ ;  /* 0x4182bed500007824 */ /* 0x000fe400078e02ff */
[----:B------:R-:W-:Y:S02]  /*01b0*/  IMAD R9, R2, -0x658354e5, RZ ;  /* 0x9a7cab1b02097824 */ /* 0x000fe400078e02ff */
[C---:B------:R-:W-:Y:S01]  /*01c0*/  VIADD R15, R0.reuse, 0x75bcd15 ;  /* 0x075bcd15000f7836 */ /* 0x040fe20000000000 */
[C---:B------:R-:W-:Y:S01]  /*01d0*/  IADD3 R6, PT, PT, R0.reuse, 0x583f19, RZ ;  /* 0x00583f1900067810 */ /* 0x040fe20007ffe0ff */
[C---:B------:R-:W-:Y:S01]  /*01e0*/  IMAD.IADD R2, R0.reuse, 0x1, R9 ;  /* 0x0000000100027824 */ /* 0x040fe200078e0209 */
[----:B------:R-:W-:-:S04]  /*01f0*/  LOP3.LUT R12, R0, 0x159a55e5, RZ, 0x3c, !PT ;  /* 0x159a55e5000c7812 */ /* 0x000fc800078e3cff */
[----:B------:R-:W-:Y:S01]  /*0200*/  IADD3 R14, PT, PT, R2, 0x64f0c9, RZ ;  /* 0x0064f0c9020e7810 */ /* 0x000fe20007ffe0ff */
[----:B0-----:R-:W-:Y:S06]  /*0210*/  @!P0 BRA `(.L_x_0) ;  /* 0x0000000400908947 */ /* 0x001fec0003800000 */
[----:B------:R-:W0:Y:S01]  /*0220*/  LDC R7, c[0x0][0x394] ;  /* 0x0000e500ff077b82 */ /* 0x000e220000000800 */
[----:B------:R-:W-:Y:S01]  /*0230*/  LOP3.LUT R5, R11, 0x7ffffffe, RZ, 0xc0, !PT ;  /* 0x7ffffffe0b057812 */ /* 0x000fe200078ec0ff */
[----:B------:R-:W-:Y:S01]  /*0240*/  VIADD R0, R2, 0x700053 ;  /* 0x0070005302007836 */ /* 0x000fe20000000000 */
[C---:B------:R-:W-:Y:S01]  /*0250*/  IADD3 R8, PT, PT, R9.reuse, 0x1f123bb5, RZ ;  /* 0x1f123bb509087810 */ /* 0x040fe20007ffe0ff */
[----:B------:R-:W-:Y:S01]  /*0260*/  IMAD.MOV.U32 R10, RZ, RZ, R4 ;  /* 0x000000ffff0a7224 */ /* 0x000fe200078e0004 */
[----:B------:R-:W-:Y:S01]  /*0270*/  LOP3.LUT R9, R9, 0x5491333, RZ, 0x3c, !PT ;  /* 0x0549133309097812 */ /* 0x000fe200078e3cff */
[----:B------:R-:W1:Y:S01]  /*0280*/  LDCU UR8, c[0x0][0x398] ;  /* 0x00007300ff0877ac */ /* 0x000e620008000800 */
[----:B------:R-:W-:Y:S01]  /*0290*/  IADD3 R11, PT, PT, -R5, RZ, RZ ;  /* 0x000000ff050b7210 */ /* 0x000fe20007ffe1ff */
[----:B------:R-:W2:Y:S06]  /*02a0*/  LDCU.64 UR6, c[0x0][0x380] ;  /* 0x00007000ff0677ac */ /* 0x000eac0008000a00 */
.L_x_4:
[----:B---3--:R-:W-:Y:S01]  /*02b0*/  SHF.R.U32.HI R2, RZ, 0x2, R15 ;  /* 0x00000002ff027819 */ /* 0x008fe2000001160f */
[----:B------:R-:W-:Y:S02]  /*02c0*/  IMAD.SHL.U32 R3, R6, 0x10, RZ ;  /* 0x0000001006037824 */ /* 0x000fe400078e00ff */
[----:B------:R-:W-:Y:S01]  /*02d0*/  HFMA2 R17, -RZ, RZ, 1.5048828125, 33.21875 ;  /* 0x3e055027ff117431 */ /* 0x000fe200000001ff */
[----:B------:R-:W-:Y:S01]  /*02e0*/  BSSY.RECONVERGENT B0, `(.L_x_1) ;  /* 0x0000041000007945 */ /* 0x000fe20003800200 */
[----:B------:R-:W-:-:S04]  /*02f0*/  LOP3.LUT R2, R2, R15, RZ, 0x3c, !PT ;  /* 0x0000000f02027212 */ /* 0x000fc800078e3cff */
[----:B------:R-:W-:-:S04]  /*0300*/  SHF.L.U32 R13, R2, 0x1, RZ ;  /* 0x00000001020d7819 */ /* 0x000fc800000006ff */
[----:B------:R-:W-:Y:S01]  /*0310*/  LOP3.LUT R13, R6, R3, R13, 0x96, !PT ;  /* 0x00000003060d7212 */ /* 0x000fe200078e960d */
[----:B------:R-:W-:-:S03]  /*0320*/  IMAD.MOV.U32 R3, RZ, RZ, 0x2f800000 ;  /* 0x2f800000ff037424 */ /* 0x000fc600078e00ff */
[----:B------:R-:W-:-:S04]  /*0330*/  LOP3.LUT R13, R13, R2, RZ, 0x3c, !PT ;  /* 0x000000020d0d7212 */ /* 0x000fc800078e3cff */
[----:B------:R-:W-:-:S04]  /*0340*/  IADD3 R2, PT, PT, R0, -0x587c5, R13 ;  /* 0xfffa783b00027810 */ /* 0x000fc80007ffe00d */
[----:B------:R-:W-:-:S05]  /*0350*/  I2FP.F32.U32 R2, R2 ;  /* 0x0000000200027245 */ /* 0x000fca0000201000 */
[----:B------:R-:W-:-:S05]  /*0360*/  FFMA R2, R2, R3, 1.1641532182693481445e-10 ;  /* 0x2f00000002027423 */ /* 0x000fca0000000003 */
[----:B------:R-:W-:-:S04]  /*0370*/  FSETP.GEU.AND P0, PT, R2, 1.175494350822287508e-38, PT ;  /* 0x008000000200780b */ /* 0x000fc80003f0e000 */
[----:B------:R-:W-:-:S09]  /*0380*/  FSEL R14, RZ, -23, P0 ;  /* 0xc1b80000ff0e7808 */ /* 0x000fd20000000000 */
[----:B------:R-:W-:-:S05]  /*0390*/  @!P0 FMUL R2, R2, 8388608 ;  /* 0x4b00000002028820 */ /* 0x000fca0000400000 */
[C---:B------:R-:W-:Y:S02]  /*03a0*/  IADD3 R3, PT, PT, R2.reuse, -0x3f2aaaab, RZ ;  /* 0xc0d5555502037810 */ /* 0x040fe40007ffe0ff */
[----:B------:R-:W-:Y:S02]  /*03b0*/  ISETP.GT.U32.AND P0, PT, R2, 0x7f7fffff, PT ;  /* 0x7f7fffff0200780c */ /* 0x000fe40003f04070 */
[----:B------:R-:W-:-:S05]  /*03c0*/  LOP3.LUT R15, R3, 0xff800000, RZ, 0xc0, !PT ;  /* 0xff800000030f7812 */ /* 0x000fca00078ec0ff */
[----:B------:R-:W-:Y:S01]  /*03d0*/  IMAD.IADD R3, R2, 0x1, -R15 ;  /* 0x0000000102037824 */ /* 0x000fe200078e0a0f */
[----:B------:R-:W-:-:S03]  /*03e0*/  I2FP.F32.S32 R15, R15 ;  /* 0x0000000f000f7245 */ /* 0x000fc60000201400 */
[----:B------:R-:W-:Y:S02]  /*03f0*/  FADD R16, R3, -1 ;  /* 0xbf80000003107421 */ /* 0x000fe40000000000 */
[----:B------:R-:W-:Y:S02]  /*0400*/  FFMA R15, R15, 1.1920928955078125e-07, R14 ;  /* 0x340000000f0f7823 */ /* 0x000fe4000000000e */
[----:B------:R-:W-:-:S04]  /*0410*/  FFMA R3, R16, -R17, 0.14084610342979431152 ;  /* 0x3e1039f610037423 */ /* 0x000fc80000000811 */
[----:B------:R-:W-:-:S04]  /*0420*/  FFMA R3, R16, R3, -0.12148627638816833496 ;  /* 0xbdf8cdcc10037423 */ /* 0x000fc80000000003 */
[----:B------:R-:W-:-:S04]  /*0430*/  FFMA R3, R16, R3, 0.13980610668659210205 ;  /* 0x3e0f295510037423 */ /* 0x000fc80000000003 */
[----:B------:R-:W-:-:S04]  /*0440*/  FFMA R3, R16, R3, -0.16684235632419586182 ;  /* 0xbe2ad8b910037423 */ /* 0x000fc80000000003 */
[----:B------:R-:W-:-:S04]  /*0450*/  FFMA R3, R16, R3, 0.20012299716472625732 ;  /* 0x3e4ced0b10037423 */ /* 0x000fc80000000003 */
[----:B------:R-:W-:-:S04]  /*0460*/  FFMA R3, R16, R3, -0.24999669194221496582 ;  /* 0xbe7fff2210037423 */ /* 0x000fc80000000003 */
[----:B------:R-:W-:Y:S01]  /*0470*/  FFMA R17, R16, R3, 0.33333182334899902344 ;  /* 0x3eaaaa7810117423 */ /* 0x000fe20000000003 */
[----:B------:R-:W-:-:S03]  /*0480*/  SHF.R.U32.HI R3, RZ, 0x2, R12 ;  /* 0x00000002ff037819 */ /* 0x000fc6000001160c */
[C---:B------:R-:W-:Y:S01]  /*0490*/  FFMA R17, R16.reuse, R17, -0.5 ;  /* 0xbf00000010117423 */ /* 0x040fe20000000011 */
[----:B------:R-:W-:Y:S01]  /*04a0*/  LOP3.LUT R3, R3, R12, RZ, 0x3c, !PT ;  /* 0x0000000c03037212 */ /* 0x000fe200078e3cff */
[----:B------:R-:W-:Y:S02]  /*04b0*/  IMAD.SHL.U32 R12, R13, 0x10, RZ ;  /* 0x000000100d0c7824 */ /* 0x000fe400078e00ff */
[----:B------:R-:W-:Y:S01]  /*04c0*/  FMUL R17, R16, R17 ;  /* 0x0000001110117220 */ /* 0x000fe20000400000 */
[----:B------:R-:W-:-:S03]  /*04d0*/  SHF.L.U32 R14, R3, 0x1, RZ ;  /* 0x00000001030e7819 */ /* 0x000fc600000006ff */
[----:B------:R-:W-:Y:S01]  /*04e0*/  FFMA R16, R16, R17, R16 ;  /* 0x0000001110107223 */ /* 0x000fe20000000010 */
[----:B------:R-:W-:Y:S01]  /*04f0*/  IMAD.MOV.U32 R17, RZ, RZ, 0x7f800000 ;  /* 0x7f800000ff117424 */ /* 0x000fe200078e00ff */
[----:B------:R-:W-:Y:S01]  /*0500*/  LOP3.LUT R12, R3, R14, R12, 0x96, !PT ;  /* 0x0000000e030c7212 */ /* 0x000fe200078e960c */
[----:B------:R-:W-:Y:S02]  /*0510*/  IMAD.MOV.U32 R3, RZ, RZ, 0x30c90fdb ;  /* 0x30c90fdbff037424 */ /* 0x000fe400078e00ff */
[----:B------:R-:W-:Y:S01]  /*0520*/  FFMA R15, R15, 0.69314718246459960938, R16 ;  /* 0x3f3172180f0f7823 */ /* 0x000fe20000000010 */
[C---:B------:R-:W-:Y:S01]  /*0530*/  @P0 FFMA R15, R2.reuse, R17, +INF ;  /* 0x7f800000020f0423 */ /* 0x040fe20000000011 */
[----:B------:R-:W-:Y:S01]  /*0540*/  FSETP.NEU.AND P0, PT, R2, RZ, PT ;  /* 0x000000ff0200720b */ /* 0x000fe20003f0d000 */
[----:B------:R-:W-:Y:S01]  /*0550*/  IMAD.MOV.U32 R14, RZ, RZ, R0 ;  /* 0x000000ffff0e7224 */ /* 0x000fe200078e0000 */
[----:B------:R-:W-:Y:S01]  /*0560*/  LOP3.LUT R17, R12, R13, RZ, 0x3c, !PT ;  /* 0x0000000d0c117212 */ /* 0x000fe200078e3cff */
[----:B------:R-:W-:-:S03]  /*0570*/  FMUL R15, R15, -2 ;  /* 0xc00000000f0f7820 */ /* 0x000fc60000400000 */
[----:B------:R-:W-:Y:S02]  /*0580*/  IADD3 R2, PT, PT, R17, R0, RZ ;  /* 0x0000000011027210 */ /* 0x000fe40007ffe0ff */
[----:B------:R-:W-:Y:S01]  /*0590*/  FSEL R19, R15, +INF , P0 ;  /* 0x7f8000000f137808 */ /* 0x000fe20000000000 */
[----:B------:R-:W-:Y:S01]  /*05a0*/  IMAD.MOV.U32 R15, RZ, RZ, R8 ;  /* 0x000000ffff0f7224 */ /* 0x000fe200078e0008 */
[----:B------:R-:W-:Y:S02]  /*05b0*/  I2FP.F32.U32 R2, R2 ;  /* 0x0000000200027245 */ /* 0x000fe40000201000 */
[----:B------:R-:W-:Y:S01]  /*05c0*/  IADD3 R12, PT, PT, R19, -0xd000000, RZ ;  /* 0xf3000000130c7810 */ /* 0x000fe20007ffe0ff */
[----:B------:R3:W4:Y:S01]  /*05d0*/  MUFU.RSQ R18, R19 ;  /* 0x0000001300127308 */ /* 0x0007220000001400 */
[----:B------:R-:W-:Y:S01]  /*05e0*/  MOV R8, R6 ;  /* 0x0000000600087202 */ /* 0x000fe20000000f00 */
[----:B------:R-:W-:Y:S01]  /*05f0*/  FFMA R16, R2, R3, 7.314590599882819788e-10 ;  /* 0x30490fdb02107423 */ /* 0x000fe20000000003 */
[----:B------:R-:W-:-:S02]  /*0600*/  ISETP.GT.U32.AND P0, PT, R12, 0x727fffff, PT ;  /* 0x727fffff0c00780c */ /* 0x000fc40003f04070 */
[C---:B--2---:R-:W-:Y:S02]  /*0610*/  IADD3.X R2, P1, PT, R10.reuse, UR6, RZ, PT, !PT ;  /* 0x000000060a027c10 */ /* 0x044fe4000bf3e4ff */
[----:B------:R-:W-:Y:S01]  /*0620*/  MOV R12, R9 ;  /* 0x00000009000c7202 */ /* 0x000fe20000000f00 */
[----:B------:R-:W-:Y:S01]  /*0630*/  IMAD.MOV.U32 R9, RZ, RZ, R13 ;  /* 0x000000ffff097224 */ /* 0x000fe200078e000d */
[----:B------:R-:W-:Y:S02]  /*0640*/  LEA.HI.X.SX32 R3, R10, UR7, 0x1, P1 ;  /* 0x000000070a037c11 */ /* 0x000fe400088f0eff */
[----:B------:R-:W-:-:S05]  /*0650*/  MOV R6, R17 ;  /* 0x0000001100067202 */ /* 0x000fca0000000f00 */
[----:B---3--:R-:W-:Y:S05]  /*0660*/  @!P0 BRA `(.L_x_2) ;  /* 0x0000000000108947 */ /* 0x008fea0003800000 */
[----:B------:R-:W-:Y:S01]  /*0670*/  IMAD.MOV.U32 R0, RZ, RZ, R19 ;  /* 0x000000ffff007224 */ /* 0x000fe200078e0013 */
[----:B------:R-:W-:-:S07]  /*0680*/  MOV R21, 0x6a0 ;  /* 0x000006a000157802 */ /* 0x000fce0000000f00 */
[----:B01--4-:R-:W-:Y:S05]  /*0690*/  CALL.REL.NOINC `($__internal_0_$__cuda_sm20_sqrt_rn_f32_slowpath) ;  /* 0x0000000400b47944 */ /* 0x013fea0003c00000 */
[----:B------:R-:W-:Y:S05]  /*06a0*/  BRA `(.L_x_3) ;  /* 0x0000000000107947 */ /* 0x000fea0003800000 */
.L_x_2:
[----:B----4-:R-:W-:Y:S01]  /*06b0*/  FMUL.FTZ R0, R19, R18 ;  /* 0x0000001213007220 */ /* 0x010fe20000410000 */
[----:B------:R-:W-:-:S03]  /*06c0*/  FMUL.FTZ R17, R18, 0.5 ;  /* 0x3f00000012117820 */ /* 0x000fc60000410000 */
[----:B------:R-:W-:-:S04]  /*06d0*/  FFMA R13, -R0, R0, R19 ;  /* 0x00000000000d7223 */ /* 0x000fc80000000113 */
[----:B------:R-:W-:-:S07]  /*06e0*/  FFMA R0, R13, R17, R0 ;  /* 0x000000110d007223 */ /* 0x000fce0000000000 */
.L_x_3:
[----:B-1----:R-:W-:Y:S05]  /*06f0*/  BSYNC.RECONVERGENT B0 ;  /* 0x0000000000007941 */ /* 0x002fea0003800200 */
.L_x_1:
[----:B------:R-:W2:Y:S01]  /*0700*/  LDG.E.U8 R17, desc[UR4][R2.64+-0x1] ;  /* 0xffffff0402117981 */ /* 0x000ea2000c1e1100 */
[----:B------:R-:W-:-:S04]  /*0710*/  FMUL.RZ R20, R16, 0.15915493667125701904 ;  /* 0x3e22f98310147820 */ /* 0x000fc8000040c000 */
[----:B------:R-:W1:Y:S02]  /*0720*/  MUFU.SIN R13, R20 ;  /* 0x00000014000d7308 */ /* 0x000e640000000400 */
[----:B-1----:R-:W-:-:S04]  /*0730*/  FMUL R16, R13, R0 ;  /* 0x000000000d107220 */ /* 0x002fc80000400000 */
[----:B0-----:R-:W-:-:S06]  /*0740*/  FFMA R16, R16, UR8, R7 ;  /* 0x0000000810107c23 */ /* 0x001fcc0008000007 */
[----:B------:R-:W2:Y:S02]  /*0750*/  F2I.TRUNC.NTZ R16, R16 ;  /* 0x0000001000107305 */ /* 0x000ea4000020f100 */
[----:B--2---:R-:W-:-:S04]  /*0760*/  VIADDMNMX R17, R16, R17, RZ, !PT ;  /* 0x0000001110117246 */ /* 0x004fc800078001ff */
[----:B------:R-:W-:-:S05]  /*0770*/  VIMNMX R17, PT, PT, R17, 0xff, PT ;  /* 0x000000ff11117848 */ /* 0x000fca0003fe0100 */
[----:B------:R3:W-:Y:S04]  /*0780*/  STG.E.U8 desc[UR4][R2.64+-0x1], R17 ;  /* 0xffffff1102007986 */ /* 0x0007e8000c101104 */
[----:B------:R-:W2:Y:S01]  /*0790*/  LDG.E.U8 R18, desc[UR4][R2.64] ;  /* 0x0000000402127981 */ /* 0x000ea2000c1e1100 */
[----:B------:R-:W0:Y:S01]  /*07a0*/  MUFU.COS R13, R20 ;  /* 0x00000014000d7308 */ /* 0x000e220000000000 */
[----:B------:R-:W-:Y:S01]  /*07b0*/  IADD3 R11, PT, PT, R11, 0x2, RZ ;  /* 0x000000020b0b7810 */ /* 0x000fe20007ffe0ff */
[----:B------:R-:W-:-:S03]  /*07c0*/  VIADD R10, R10, 0x2 ;  /* 0x000000020a0a7836 */ /* 0x000fc60000000000 */
[----:B------:R-:W-:Y:S01]  /*07d0*/  ISETP.NE.AND P0, PT, R11, RZ, PT ;  /* 0x000000ff0b00720c */ /* 0x000fe20003f05270 */
[----:B0-----:R-:W-:-:S04]  /*07e0*/  FMUL R0, R13, R0 ;  /* 0x000000000d007220 */ /* 0x001fc80000400000 */
[----:B------:R-:W-:Y:S01]  /*07f0*/  FFMA R13, R0, UR8, R7 ;  /* 0x00000008000d7c23 */ /* 0x000fe20008000007 */
[----:B------:R-:W-:-:S05]  /*0800*/  IADD3 R0, PT, PT, R14, 0xb0f8a, RZ ;  /* 0x000b0f8a0e007810 */ /* 0x000fca0007ffe0ff */
[----:B------:R-:W2:Y:S02]  /*0810*/  F2I.TRUNC.NTZ R13, R13 ;  /* 0x0000000d000d7305 */ /* 0x000ea4000020f100 */
[----:B--2---:R-:W-:-:S04]  /*0820*/  VIADDMNMX R18, R13, R18, RZ, !PT ;  /* 0x000000120d127246 */ /* 0x004fc800078001ff */
[----:B------:R-:W-:-:S05]  /*0830*/  VIMNMX R19, PT, PT, R18, 0xff, PT ;  /* 0x000000ff12137848 */ /* 0x000fca0003fe0100 */
[----:B------:R3:W-:Y:S01]  /*0840*/  STG.E.U8 desc[UR4][R2.64], R19 ;  /* 0x0000001302007986 */ /* 0x0007e2000c101104 */
[----:B------:R-:W-:Y:S05]  /*0850*/  @P0 BRA `(.L_x_4) ;  /* 0xfffffff800940947 */ /* 0x000fea000383ffff */
.L_x_0:
[----:B------:R-:W0:Y:S02]  /*0860*/  LDC R0, c[0x0][0x390] ;  /* 0x0000e400ff007b82 */ /* 0x000e240000000800 */
[----:B0-----:R-:W-:-:S04]  /*0870*/  LOP3.LUT R0, R0, 0x1, RZ, 0xc0, !PT ;  /* 0x0000000100007812 */ /* 0x001fc800078ec0ff */
[----:B------:R-:W-:-:S13]  /*0880*/  ISETP.NE.U32.AND P0, PT, R0, 0x1, PT ;  /* 0x000000010000780c */ /* 0x000fda0003f05070 */
[----:B------:R-:W-:Y:S05]  /*0890*/  @P0 EXIT ;  /* 0x000000000000094d */ /* 0x000fea0003800000 */
[----:B------:R-:W-:Y:S01]  /*08a0*/  SHF.R.U32.HI R0, RZ, 0x2, R15 ;  /* 0x00000002ff007819 */ /* 0x000fe2000001160f */
[----:B---3--:R-:W-:Y:S02]  /*08b0*/  IMAD.SHL.U32 R3, R6, 0x10, RZ ;  /* 0x0000001006037824 */ /* 0x008fe400078e00ff */
[----:B------:R-:W-:Y:S02]  /*08c0*/  HFMA2 R9, -RZ, RZ, 1.5048828125, 33.21875 ;  /* 0x3e055027ff097431 */ /* 0x000fe400000001ff */
[----:B------:R-:W-:Y:S01]  /*08d0*/  IMAD.MOV.U32 R7, RZ, RZ, 0x2f800000 ;  /* 0x2f800000ff077424 */ /* 0x000fe200078e00ff */
[----:B------:R-:W-:Y:S01]  /*08e0*/  LOP3.LUT R0, R0, R15, RZ, 0x3c, !PT ;  /* 0x0000000f00007212 */ /* 0x000fe200078e3cff */
[----:B------:R-:W-:Y:S01]  /*08f0*/  IMAD.MOV.U32 R11, RZ, RZ, 0x7f800000 ;  /* 0x7f800000ff0b7424 */ /* 0x000fe200078e00ff */
[----:B------:R-:W-:Y:S02]  /*0900*/  BSSY.RECONVERGENT B0, `(.L_x_5) ;  /* 0x0000036000007945 */ /* 0x000fe40003800200 */
[----:B------:R-:W-:-:S04]  /*0910*/  SHF.L.U32 R2, R0, 0x1, RZ ;  /* 0x0000000100027819 */ /* 0x000fc800000006ff */
[----:B------:R-:W-:-:S04]  /*0920*/  LOP3.LUT R3, R6, R3, R2, 0x96, !PT ;  /* 0x0000000306037212 */ /* 0x000fc800078e9602 */
[----:B------:R-:W-:-:S04]  /*0930*/  LOP3.LUT R3, R3, R0, RZ, 0x3c, !PT ;  /* 0x0000000003037212 */ /* 0x000fc800078e3cff */
[----:B------:R-:W-:-:S04]  /*0940*/  IADD3 R0, PT, PT, R14, 0x587c5, R3 ;  /* 0x000587c50e007810 */ /* 0x000fc80007ffe003 */
[----:B------:R-:W-:-:S05]  /*0950*/  I2FP.F32.U32 R0, R0 ;  /* 0x0000000000007245 */ /* 0x000fca0000201000 */
[----:B------:R-:W-:-:S05]  /*0960*/  FFMA R0, R0, R7, 1.1641532182693481445e-10 ;  /* 0x2f00000000007423 */ /* 0x000fca0000000007 */
[----:B------:R-:W-:-:S13]  /*0970*/  FSETP.GEU.AND P0, PT, R0, 1.175494350822287508e-38, PT ;  /* 0x008000000000780b */ /* 0x000fda0003f0e000 */
[----:B------:R-:W-:-:S05]  /*0980*/  @!P0 FMUL R0, R0, 8388608 ;  /* 0x4b00000000008820 */ /* 0x000fca0000400000 */
[----:B------:R-:W-:-:S04]  /*0990*/  IADD3 R2, PT, PT, R0, -0x3f2aaaab, RZ ;  /* 0xc0d5555500027810 */ /* 0x000fc80007ffe0ff */
[----:B------:R-:W-:-:S05]  /*09a0*/  LOP3.LUT R7, R2, 0xff800000, RZ, 0xc0, !PT ;  /* 0xff80000002077812 */ /* 0x000fca00078ec0ff */
[----:B------:R-:W-:Y:S01]  /*09b0*/  IMAD.IADD R2, R0, 0x1, -R7 ;  /* 0x0000000100027824 */ /* 0x000fe200078e0a07 */
[----:B------:R-:W-:-:S03]  /*09c0*/  I2FP.F32.S32 R7, R7 ;  /* 0x0000000700077245 */ /* 0x000fc60000201400 */
[----:B------:R-:W-:Y:S01]  /*09d0*/  FADD R6, R2, -1 ;  /* 0xbf80000002067421 */ /* 0x000fe20000000000 */
[----:B------:R-:W-:Y:S02]  /*09e0*/  FSEL R2, RZ, -23, P0 ;  /* 0xc1b80000ff027808 */ /* 0x000fe40000000000 */
[----:B------:R-:W-:Y:S01]  /*09f0*/  ISETP.GT.U32.AND P0, PT, R0, 0x7f7fffff, PT ;  /* 0x7f7fffff0000780c */ /* 0x000fe20003f04070 */
[C---:B------:R-:W-:Y:S02]  /*0a00*/  FFMA R9, R6.reuse, -R9, 0.14084610342979431152 ;  /* 0x3e1039f606097423 */ /* 0x040fe40000000809 */
[----:B------:R-:W-:Y:S01]  /*0a10*/  FFMA R2, R7, 1.1920928955078125e-07, R2 ;  /* 0x3400000007027823 */ /* 0x000fe20000000002 */
[----:B------:R-:W-:Y:S01]  /*0a20*/  SHF.R.U32.HI R7, RZ, 0x2, R12 ;  /* 0x00000002ff077819 */ /* 0x000fe2000001160c */
[----:B------:R-:W-:-:S03]  /*0a30*/  FFMA R9, R6, R9, -0.12148627638816833496 ;  /* 0xbdf8cdcc06097423 */ /* 0x000fc60000000009 */
[----:B------:R-:W-:Y:S01]  /*0a40*/  LOP3.LUT R7, R7, R12, RZ, 0x3c, !PT ;  /* 0x0000000c07077212 */ /* 0x000fe200078e3cff */
[----:B------:R-:W-:-:S04]  /*0a50*/  FFMA R9, R6, R9, 0.13980610668659210205 ;  /* 0x3e0f295506097423 */ /* 0x000fc80000000009 */
[----:B------:R-:W-:-:S04]  /*0a60*/  FFMA R9, R6, R9, -0.16684235632419586182 ;  /* 0xbe2ad8b906097423 */ /* 0x000fc80000000009 */
[----:B------:R-:W-:-:S04]  /*0a70*/  FFMA R9, R6, R9, 0.20012299716472625732 ;  /* 0x3e4ced0b06097423 */ /* 0x000fc80000000009 */
[----:B------:R-:W-:-:S04]  /*0a80*/  FFMA R9, R6, R9, -0.24999669194221496582 ;  /* 0xbe7fff2206097423 */ /* 0x000fc80000000009 */
[----:B------:R-:W-:-:S04]  /*0a90*/  FFMA R9, R6, R9, 0.33333182334899902344 ;  /* 0x3eaaaa7806097423 */ /* 0x000fc80000000009 */
[----:B------:R-:W-:-:S04]  /*0aa0*/  FFMA R9, R6, R9, -0.5 ;  /* 0xbf00000006097423 */ /* 0x000fc80000000009 */
[----:B------:R-:W-:-:S04]  /*0ab0*/  FMUL R9, R6, R9 ;  /* 0x0000000906097220 */ /* 0x000fc80000400000 */
[----:B------:R-:W-:Y:S01]  /*0ac0*/  FFMA R9, R6, R9, R6 ;  /* 0x0000000906097223 */ /* 0x000fe20000000006 */
[----:B------:R-:W-:-:S03]  /*0ad0*/  SHF.L.U32 R6, R7, 0x1, RZ ;  /* 0x0000000107067819 */ /* 0x000fc600000006ff */
[----:B------:R-:W-:Y:S01]  /*0ae0*/  FFMA R9, R2, 0.69314718246459960938, R9 ;  /* 0x3f31721802097823 */ /* 0x000fe20000000009 */
[C---:B------:R-:W-:Y:S01]  /*0af0*/  @P0 FFMA R9, R0.reuse, R11, +INF ;  /* 0x7f80000000090423 */ /* 0x040fe2000000000b */
[----:B------:R-:W-:Y:S01]  /*0b00*/  FSETP.NEU.AND P0, PT, R0, RZ, PT ;  /* 0x000000ff0000720b */ /* 0x000fe20003f0d000 */
[----:B------:R-:W-:Y:S02]  /*0b10*/  IMAD.SHL.U32 R2, R3, 0x10, RZ ;  /* 0x0000001003027824 */ /* 0x000fe400078e00ff */
[----:B------:R-:W-:-:S03]  /*0b20*/  FMUL R9, R9, -2 ;  /* 0xc000000009097820 */ /* 0x000fc60000400000 */
[----:B------:R-:W-:Y:S01]  /*0b30*/  LOP3.LUT R2, R7, R6, R2, 0x96, !PT ;  /* 0x0000000607027212 */ /* 0x000fe200078e9602 */
[----:B------:R-:W-:Y:S01]  /*0b40*/  IMAD.MOV.U32 R6, RZ, RZ, 0x30c90fdb ;  /* 0x30c90fdbff067424 */ /* 0x000fe200078e00ff */
[----:B------:R-:W-:Y:S02]  /*0b50*/  FSEL R9, R9, +INF , P0 ;  /* 0x7f80000009097808 */ /* 0x000fe40000000000 */
[----:B------:R-:W-:Y:S02]  /*0b60*/  LOP3.LUT R3, R2, R3, RZ, 0x3c, !PT ;  /* 0x0000000302037212 */ /* 0x000fe400078e3cff */
[----:B------:R-:W-:Y:S01]  /*0b70*/  IADD3 R0, PT, PT, R9, -0xd000000, RZ ;  /* 0xf300000009007810 */ /* 0x000fe20007ffe0ff */
[----:B------:R0:W1:Y:S01]  /*0b80*/  MUFU.RSQ R2, R9 ;  /* 0x0000000900027308 */ /* 0x0000620000001400 */
[----:B------:R-:W-:Y:S02]  /*0b90*/  IADD3 R3, PT, PT, R14, 0xb0f8a, R3 ;  /* 0x000b0f8a0e037810 */ /* 0x000fe40007ffe003 */
[----:B------:R-:W-:-:S02]  /*0ba0*/  ISETP.GT.U32.AND P0, PT, R0, 0x727fffff, PT ;  /* 0x727fffff0000780c */ /* 0x000fc40003f04070 */
[----:B------:R-:W-:-:S05]  /*0bb0*/  I2FP.F32.U32 R3, R3 ;  /* 0x0000000300037245 */ /* 0x000fca0000201000 */
[----:B------:R-:W-:-:S06]  /*0bc0*/  FFMA R6, R3, R6, 7.314590599882819788e-10 ;  /* 0x30490fdb03067423 */ /* 0x000fcc0000000006 */
[----:B0-----:R-:W-:Y:S05]  /*0bd0*/  @!P0 BRA `(.L_x_6) ;  /* 0x0000000000108947 */ /* 0x001fea0003800000 */
[----:B------:R-:W-:Y:S02]  /*0be0*/  MOV R0, R9 ;  /* 0x0000000900007202 */ /* 0x000fe40000000f00 */
[----:B------:R-:W-:-:S07]  /*0bf0*/  MOV R21, 0xc10 ;  /* 0x00000c1000157802 */ /* 0x000fce0000000f00 */
[----:B-1----:R-:W-:Y:S05]  /*0c00*/  CALL.REL.NOINC `($__internal_0_$__cuda_sm20_sqrt_rn_f32_slowpath) ;  /* 0x0000000000587944 */ /* 0x002fea0003c00000 */
[----:B------:R-:W-:Y:S05]  /*0c10*/  BRA `(.L_x_7) ;  /* 0x0000000000107947 */ /* 0x000fea0003800000 */
.L_x_6:
[----:B-1----:R-:W-:Y:S01]  /*0c20*/  FMUL.FTZ R0, R9, R2 ;  /* 0x0000000209007220 */ /* 0x002fe20000410000 */
[----:B------:R-:W-:-:S03]  /*0c30*/  FMUL.FTZ R2, R2, 0.5 ;  /* 0x3f00000002027820 */ /* 0x000fc60000410000 */
[----:B------:R-:W-:-:S04]  /*0c40*/  FFMA R3, -R0, R0, R9 ;  /* 0x0000000000037223 */ /* 0x000fc80000000109 */
[----:B------:R-:W-:-:S07]  /*0c50*/  FFMA R0, R3, R2, R0 ;  /* 0x0000000203007223 */ /* 0x000fce0000000000 */
.L_x_7:
[----:B------:R-:W-:Y:S05]  /*0c60*/  BSYNC.RECONVERGENT B0 ;  /* 0x0000000000007941 */ /* 0x000fea0003800200 */
.L_x_5:
[----:B------:R-:W0:Y:S01]  /*0c70*/  LDCU.64 UR6, c[0x0][0x380] ;  /* 0x00007000ff0677ac */ /* 0x000e220008000a00 */
[----:B------:R-:W-:Y:S02]  /*0c80*/  IMAD.IADD R4, R4, 0x1, R5 ;  /* 0x0000000104047824 */ /* 0x000fe400078e0205 */
[----:B------:R-:W-:Y:S01]  /*0c90*/  FMUL.RZ R6, R6, 0.15915493667125701904 ;  /* 0x3e22f98306067820 */ /* 0x000fe2000040c000 */
[----:B------:R-:W1:Y:S02]  /*0ca0*/  LDC R7, c[0x0][0x394] ;  /* 0x0000e500ff077b82 */ /* 0x000e640000000800 */
[C---:B0-----:R-:W-:Y:S01]  /*0cb0*/  IADD3 R2, P0, PT, R4.reuse, UR6, RZ ;  /* 0x0000000604027c10 */ /* 0x041fe2000ff1e0ff */
[----:B------:R-:W0:Y:S01]  /*0cc0*/  MUFU.SIN R5, R6 ;  /* 0x0000000600057308 */ /* 0x000e220000000400 */
[----:B------:R-:W1:Y:S02]  /*0cd0*/  LDCU UR6, c[0x0][0x398] ;  /* 0x00007300ff0677ac */ /* 0x000e640008000800 */
[----:B------:R-:W-:-:S05]  /*0ce0*/  LEA.HI.X.SX32 R3, R4, UR7, 0x1, P0 ;  /* 0x0000000704037c11 */ /* 0x000fca00080f0eff */
[----:B------:R-:W2:Y:S01]  /*0cf0*/  LDG.E.U8 R4, desc[UR4][R2.64] ;  /* 0x0000000402047981 */ /* 0x000ea2000c1e1100 */
[----:B0-----:R-:W-:-:S04]  /*0d00*/  FMUL R0, R5, R0 ;  /* 0x0000000005007220 */ /* 0x001fc80000400000 */
[----:B-1----:R-:W-:-:S04]  /*0d10*/  FFMA R0, R0, UR6, R7 ;  /* 0x0000000600007c23 */ /* 0x002fc80008000007 */
[----:B------:R-:W2:Y:S02]  /*0d20*/  F2I.TRUNC.NTZ R5, R0 ;  /* 0x0000000000057305 */ /* 0x000ea4000020f100 */
[----:B--2---:R-:W-:-:S04]  /*0d30*/  VIADDMNMX R4, R5, R4, RZ, !PT ;  /* 0x0000000405047246 */ /* 0x004fc800078001ff */
[----:B------:R-:W-:-:S05]  /*0d40*/  VIMNMX R5, PT, PT, R4, 0xff, PT ;  /* 0x000000ff04057848 */ /* 0x000fca0003fe0100 */
[----:B------:R-:W-:Y:S01]  /*0d50*/  STG.E.U8 desc[UR4][R2.64], R5 ;  /* 0x0000000502007986 */ /* 0x000fe2000c101104 */
[----:B------:R-:W-:Y:S05]  /*0d60*/  EXIT ;  /* 0x000000000000794d */ /* 0x000fea0003800000 */
        .weak           $__internal_0_$__cuda_sm20_sqrt_rn_f32_slowpath
        .type           $__internal_0_$__cuda_sm20_sqrt_rn_f32_slowpath,@function
        .size           $__internal_0_$__cuda_sm20_sqrt_rn_f32_slowpath,(.L_x_10 - $__internal_0_$__cuda_sm20_sqrt_rn_f32_slowpath)
$__internal_0_$__cuda_sm20_sqrt_rn_f32_slowpath:
[----:B------:R-:W-:-:S13]  /*0d70*/  LOP3.LUT P0, RZ, R0, 0x7fffffff, RZ, 0xc0, !PT ;  /* 0x7fffffff00ff7812 */ /* 0x000fda000780c0ff */
[----:B------:R-:W-:Y:S01]  /*0d80*/  @!P0 MOV R13, R0 ;  /* 0x00000000000d8202 */ /* 0x000fe20000000f00 */
[----:B------:R-:W-:Y:S06]  /*0d90*/  @!P0 BRA `(.L_x_8) ;  /* 0x0000000000408947 */ /* 0x000fec0003800000 */
[----:B------:R-:W-:-:S13]  /*0da0*/  FSETP.GEU.FTZ.AND P0, PT, R0, RZ, PT ;  /* 0x000000ff0000720b */ /* 0x000fda0003f1e000 */
[----:B------:R-:W-:Y:S01]  /*0db0*/  @!P0 IMAD.MOV.U32 R13, RZ, RZ, 0x7fffffff ;  /* 0x7fffffffff0d8424 */ /* 0x000fe200078e00ff */
[----:B------:R-:W-:Y:S06]  /*0dc0*/  @!P0 BRA `(.L_x_8) ;  /* 0x0000000000348947 */ /* 0x000fec0003800000 */
[----:B------:R-:W-:-:S13]  /*0dd0*/  FSETP.GTU.FTZ.AND P0, PT, |R0|, +INF , PT ;  /* 0x7f8000000000780b */ /* 0x000fda0003f1c200 */
[----:B------:R-:W-:Y:S01]  /*0de0*/  @P0 FADD.FTZ R13, R0, 1 ;  /* 0x3f800000000d0421 */ /* 0x000fe20000010000 */
[----:B------:R-:W-:Y:S06]  /*0df0*/  @P0 BRA `(.L_x_8) ;  /* 0x0000000000280947 */ /* 0x000fec0003800000 */
[----:B------:R-:W-:-:S13]  /*0e00*/  FSETP.NEU.FTZ.AND P0, PT, |R0|, +INF , PT ;  /* 0x7f8000000000780b */ /* 0x000fda0003f1d200 */
[----:B------:R-:W-:-:S04]  /*0e10*/  @P0 FFMA R17, R0, 1.84467440737095516160e+19, RZ ;  /* 0x5f80000000110823 */ /* 0x000fc800000000ff */
[----:B------:R-:W0:Y:S02]  /*0e20*/  @P0 MUFU.RSQ R18, R17 ;  /* 0x0000001100120308 */ /* 0x000e240000001400 */
[----:B0-----:R-:W-:Y:S01]  /*0e30*/  @P0 FMUL.FTZ R20, R17, R18 ;  /* 0x0000001211140220 */ /* 0x001fe20000410000 */
[----:B------:R-:W-:-:S03]  /*0e40*/  @P0 FMUL.FTZ R18, R18, 0.5 ;  /* 0x3f00000012120820 */ /* 0x000fc60000410000 */
[----:B------:R-:W-:-:S04]  /*0e50*/  @P0 FADD.FTZ R13, -R20, -RZ ;  /* 0x800000ff140d0221 */ /* 0x000fc80000010100 */
[----:B------:R-:W-:Y:S01]  /*0e60*/  @P0 FFMA R19, R20, R13, R17 ;  /* 0x0000000d14130223 */ /* 0x000fe20000000011 */
[----:B------:R-:W-:-:S03]  /*0e70*/  @!P0 MOV R13, R0 ;  /* 0x00000000000d8202 */ /* 0x000fc60000000f00 */
[----:B------:R-:W-:-:S04]  /*0e80*/  @P0 FFMA R18, R19, R18, R20 ;  /* 0x0000001213120223 */ /* 0x000fc80000000014 */
[----:B------:R-:W-:-:S07]  /*0e90*/  @P0 FMUL.FTZ R13, R18, 2.3283064365386962891e-10 ;  /* 0x2f800000120d0820 */ /* 0x000fce0000410000 */
.L_x_8:
[----:B------:R-:W-:Y:S01]  /*0ea0*/  MOV R18, R21 ;  /* 0x0000001500127202 */ /* 0x000fe20000000f00 */
[----:B------:R-:W-:Y:S02]  /*0eb0*/  IMAD.MOV.U32 R19, RZ, RZ, 0x0 ;  /* 0x00000000ff137424 */ /* 0x000fe400078e00ff */
[----:B------:R-:W-:Y:S02]  /*0ec0*/  IMAD.MOV.U32 R0, RZ, RZ, R13 ;  /* 0x000000ffff007224 */ /* 0x000fe400078e000d */
[----:B------:R-:W-:Y:S05]  /*0ed0*/  RET.REL.NODEC R18 `(gaussian_noise_kernel) ;  /* 0xfffffff012487950 */ /* 0x000fea0003c3ffff */
.L_x_9:
[----:B------:R-:W-:-:S00]  /*0ee0*/  BRA `(.L_x_9) ;  /* 0xfffffffc00fc7947 */ /* 0x000fc0000383ffff */
[----:B------:R-:W-:-:S00]  /*0ef0*/  NOP ;  /* 0x0000000000007918 */ /* 0x000fc00000000000 */
        /* <DEDUP_REMOVED lines=8> */
.L_x_10:


//--------------------- .nv.global.init           --------------------------
	.section	.nv.global.init,"aw",@progbits
	.align	4
.nv.global.init:
	.type		mrg32k3aM1SubSeq,@object
	.size		mrg32k3aM1SubSeq,(mrg32k3aM2SubSeq - mrg32k3aM1SubSeq)
mrg32k3aM1SubSeq:
        /*0000*/ 	.byte	0x0b, 0xcc, 0xee, 0x04, 0x73, 0x29, 0x8b, 0x6f, 0xf6, 0x53, 0x03, 0xf6, 0x23, 0xf6, 0xea, 0xda
        /* <DEDUP_REMOVED lines=125> */
	.type		mrg32k3aM2SubSeq,@object
	.size		mrg32k3aM2SubSeq,(mrg32k3aM1 - mrg32k3aM2SubSeq)
mrg32k3aM2SubSeq:
        /* <DEDUP_REMOVED lines=126> */
	.type		mrg32k3aM1,@object
	.size		mrg32k3aM1,(mrg32k3aM1Seq - mrg32k3aM1)
mrg32k3aM1:
        /* <DEDUP_REMOVED lines=144> */
	.type		mrg32k3aM1Seq,@object
	.size		mrg32k3aM1Seq,(mrg32k3aM2 - mrg32k3aM1Seq)
mrg32k3aM1Seq:
        /* <DEDUP_REMOVED lines=144> */
	.type		mrg32k3aM2,@object
	.size		mrg32k3aM2,(mrg32k3aM2Seq - mrg32k3aM2)
mrg32k3aM2:
        /* <DEDUP_REMOVED lines=144> */
	.type		mrg32k3aM2Seq,@object
	.size		mrg32k3aM2Seq,(precalc_xorwow_matrix - mrg32k3aM2Seq)
mrg32k3aM2Seq:
        /* <DEDUP_REMOVED lines=144> */
	.type		precalc_xorwow_matrix,@object
	.size		precalc_xorwow_matrix,(precalc_xorwow_offset_matrix - precalc_xorwow_matrix)
precalc_xorwow_matrix:
        /* <DEDUP_REMOVED lines=6400> */
	.type		precalc_xorwow_offset_matrix,@object
	.size		precalc_xorwow_offset_matrix,(.L_1 - precalc_xorwow_offset_matrix)
precalc_xorwow_offset_matrix:
        /* <DEDUP_REMOVED lines=6400> */
.L_1:


//--------------------- .nv.shared.reserved.0     --------------------------
	.section	.nv.shared.reserved.0,"aw",@nobits
	.weak		__nv_reservedSMEM_offset_0_alias
	.size		__nv_reservedSMEM_offset_0_alias, 0, 64
	.other		__nv_reservedSMEM_offset_0_alias,@"STO_CUDA_RESERVED_SHARED STV_DEFAULT"
__nv_reservedSMEM_offset_0_alias:
	.zero		0
	.zero		64


//--------------------- .nv.constant0.gaussian_noise_kernel --------------------------
	.section	.nv.constant0.gaussian_noise_kernel,"a",@progbits
	.sectionflags	@""
	.align	4
.nv.constant0.gaussian_noise_kernel:
	.zero		936


//--------------------- SYMBOLS --------------------------

	.type		.nv.reservedSmem.offset0,@object
	.size		.nv.reservedSmem.offset0,0x4
